	.headerflags	@"EF_CUDA_TEXMODE_UNIFIED EF_CUDA_64BIT_ADDRESS EF_CUDA_ACCELERATORS EF_CUDA_SM90 EF_CUDA_VIRTUAL_SM(EF_CUDA_SM90)"
	.elftype	@"ET_EXEC"


//--------------------- .nv.info                  --------------------------
	.section	.nv.info,"",@"SHT_CUDA_INFO"
	.align	4


	//----- nvinfo : EIATTR_REGCOUNT
	.align		4
        /*0000*/ 	.byte	0x04, 0x2f
        /*0002*/ 	.short	(.L_3 - .L_2)
	.align		4
.L_2:
        /*0004*/ 	.word	index@(triton_poi_fused__native_batch_norm_legit_no_training_add_9)
        /*0008*/ 	.word	0x00000020


	//----- nvinfo : EIATTR_MIN_STACK_SIZE
	.align		4
.L_3:
        /*000c*/ 	.byte	0x04, 0x12
        /*000e*/ 	.short	(.L_5 - .L_4)
	.align		4
.L_4:
        /*0010*/ 	.word	index@(triton_poi_fused__native_batch_norm_legit_no_training_add_9)
        /*0014*/ 	.word	0x00000000


	//----- nvinfo : EIATTR_FRAME_SIZE
	.align		4
.L_5:
        /*0018*/ 	.byte	0x04, 0x11
        /*001a*/ 	.short	(.L_7 - .L_6)
	.align		4
.L_6:
        /*001c*/ 	.word	index@(triton_poi_fused__native_batch_norm_legit_no_training_add_9)
        /*0020*/ 	.word	0x00000000


	//----- nvinfo : EIATTR_MIN_STACK_SIZE
	.align		4
.L_7:
        /*0024*/ 	.byte	0x04, 0x12
        /*0026*/ 	.short	(.L_9 - .L_8)
	.align		4
.L_8:
        /*0028*/ 	.word	index@(triton_poi_fused__native_batch_norm_legit_no_training_add_9)
        /*002c*/ 	.word	0x00000000
.L_9:


//--------------------- .nv.info.triton_poi_fused__native_batch_norm_legit_no_training_add_9 --------------------------
	.section	.nv.info.triton_poi_fused__native_batch_norm_legit_no_training_add_9,"",@"SHT_CUDA_INFO"
	.sectionflags	@""
	.align	4


	//----- nvinfo : EIATTR_CUDA_API_VERSION
	.align		4
        /*0000*/ 	.byte	0x04, 0x37
        /*0002*/ 	.short	(.L_11 - .L_10)
.L_10:
        /*0004*/ 	.word	0x0000007c


	//----- nvinfo : EIATTR_KPARAM_INFO
	.align		4
.L_11:
        /*0008*/ 	.byte	0x04, 0x17
        /*000a*/ 	.short	(.L_13 - .L_12)
.L_12:
        /*000c*/ 	.word	0x00000000
        /*0010*/ 	.short	0x0007
        /*0012*/ 	.short	0x0038
        /*0014*/ 	.byte	0x00, 0xf0, 0x11, 0x00


	//----- nvinfo : EIATTR_KPARAM_INFO
	.align		4
.L_13:
        /*0018*/ 	.byte	0x04, 0x17
        /*001a*/ 	.short	(.L_15 - .L_14)
.L_14:
        /*001c*/ 	.word	0x00000000
        /*0020*/ 	.short	0x0006
        /*0022*/ 	.short	0x0030
        /*0024*/ 	.byte	0x00, 0xf4, 0x21, 0x00


	//----- nvinfo : EIATTR_KPARAM_INFO
	.align		4
.L_15:
        /*0028*/ 	.byte	0x04, 0x17
        /*002a*/ 	.short	(.L_17 - .L_16)
.L_16:
        /*002c*/ 	.word	0x00000000
        /*0030*/ 	.short	0x0005
        /*0032*/ 	.short	0x0028
        /*0034*/ 	.byte	0x00, 0xf4, 0x21, 0x00


	//----- nvinfo : EIATTR_KPARAM_INFO
	.align		4
.L_17:
        /*0038*/ 	.byte	0x04, 0x17
        /*003a*/ 	.short	(.L_19 - .L_18)
.L_18:
        /*003c*/ 	.word	0x00000000
        /*0040*/ 	.short	0x0004
        /*0042*/ 	.short	0x0020
        /*0044*/ 	.byte	0x00, 0xf4, 0x21, 0x00


	//----- nvinfo : EIATTR_KPARAM_INFO
	.align		4
.L_19:
        /*0048*/ 	.byte	0x04, 0x17
        /*004a*/ 	.short	(.L_21 - .L_20)
.L_20:
        /*004c*/ 	.word	0x00000000
        /*0050*/ 	.short	0x0003
        /*0052*/ 	.short	0x0018
        /*0054*/ 	.byte	0x00, 0xf4, 0x21, 0x00


	//----- nvinfo : EIATTR_KPARAM_INFO
	.align		4
.L_21:
        /*0058*/ 	.byte	0x04, 0x17
        /*005a*/ 	.short	(.L_23 - .L_22)
.L_22:
        /*005c*/ 	.word	0x00000000
        /*0060*/ 	.short	0x0002
        /*0062*/ 	.short	0x0010
        /*0064*/ 	.byte	0x00, 0xf4, 0x21, 0x00


	//----- nvinfo : EIATTR_KPARAM_INFO
	.align		4
.L_23:
        /*0068*/ 	.byte	0x04, 0x17
        /*006a*/ 	.short	(.L_25 - .L_24)
.L_24:
        /*006c*/ 	.word	0x00000000
        /*0070*/ 	.short	0x0001
        /*0072*/ 	.short	0x0008
        /*0074*/ 	.byte	0x00, 0xf4, 0x21, 0x00


	//----- nvinfo : EIATTR_KPARAM_INFO
	.align		4
.L_25:
        /*0078*/ 	.byte	0x04, 0x17
        /*007a*/ 	.short	(.L_27 - .L_26)
.L_26:
        /*007c*/ 	.word	0x00000000
        /*0080*/ 	.short	0x0000
        /*0082*/ 	.short	0x0000
        /*0084*/ 	.byte	0x00, 0xf4, 0x21, 0x00


	//----- nvinfo : EIATTR_SPARSE_MMA_MASK
	.align		4
.L_27:
        /*0088*/ 	.byte	0x03, 0x50
        /*008a*/ 	.short	0x0000


	//----- nvinfo : EIATTR_MAXREG_COUNT
	.align		4
        /*008c*/ 	.byte	0x03, 0x1b
        /*008e*/ 	.short	0x00ff


	//----- nvinfo : EIATTR_EXIT_INSTR_OFFSETS
	.align		4
        /*0090*/ 	.byte	0x04, 0x1c
        /*0092*/ 	.short	(.L_29 - .L_28)


	//   ....[0]....
.L_28:
        /*0094*/ 	.word	0x00000690


	//----- nvinfo : EIATTR_REQNTID
	.align		4
.L_29:
        /*0098*/ 	.byte	0x04, 0x10
        /*009a*/ 	.short	(.L_31 - .L_30)
.L_30:
        /*009c*/ 	.word	0x00000080
        /*00a0*/ 	.word	0x00000001
        /*00a4*/ 	.word	0x00000001


	//----- nvinfo : EIATTR_CBANK_PARAM_SIZE
	.align		4
.L_31:
        /*00a8*/ 	.byte	0x03, 0x19
        /*00aa*/ 	.short	0x003c


	//----- nvinfo : EIATTR_PARAM_CBANK
	.align		4
        /*00ac*/ 	.byte	0x04, 0x0a
        /*00ae*/ 	.short	(.L_33 - .L_32)
	.align		4
.L_32:
        /*00b0*/ 	.word	index@(.nv.constant0.triton_poi_fused__native_batch_norm_legit_no_training_add_9)
        /*00b4*/ 	.short	0x0210
        /*00b6*/ 	.short	0x003c


	//----- nvinfo : EIATTR_SW_WAR
	.align		4
.L_33:
        /*00b8*/ 	.byte	0x04, 0x36
        /*00ba*/ 	.short	(.L_35 - .L_34)
.L_34:
        /*00bc*/ 	.word	0x00000008
.L_35:


//--------------------- .nv.callgraph             --------------------------
	.section	.nv.callgraph,"",@"SHT_CUDA_CALLGRAPH"
	.align	4
	.sectionentsize	8
	.align		4
        /*0000*/ 	.word	0x00000000
	.align		4
        /*0004*/ 	.word	0xffffffff
	.align		4
        /*0008*/ 	.word	0x00000000
	.align		4
        /*000c*/ 	.word	0xfffffffe
	.align		4
        /*0010*/ 	.word	0x00000000
	.align		4
        /*0014*/ 	.word	0xfffffffd
	.align		4
        /*0018*/ 	.word	0x00000000
	.align		4
        /*001c*/ 	.word	0xfffffffc


//--------------------- .nv.constant4             --------------------------
	.section	.nv.constant4,"a",@progbits
	.align	8
	.align		8
.nv.constant4:
        /*0000*/ 	.dword	_$_str
	.align		8
        /*0008*/ 	.dword	_$_str_$_2


//--------------------- .text.triton_poi_fused__native_batch_norm_legit_no_training_add_9 --------------------------
	.section	.text.triton_poi_fused__native_batch_norm_legit_no_training_add_9,"ax",@progbits
	.align	128
        .global         triton_poi_fused__native_batch_norm_legit_no_training_add_9
        .type           triton_poi_fused__native_batch_norm_legit_no_training_add_9,@function
        .size           triton_poi_fused__native_batch_norm_legit_no_training_add_9,(.L_x_1 - triton_poi_fused__native_batch_norm_legit_no_training_add_9)
        .other          triton_poi_fused__native_batch_norm_legit_no_training_add_9,@"STO_CUDA_ENTRY STV_DEFAULT"
triton_poi_fused__native_batch_norm_legit_no_training_add_9:
.text.triton_poi_fused__native_batch_norm_legit_no_training_add_9:
[----:B------:R-:W-:Y:S01]  /*0000*/  LDC R1, c[0x0][0x28] ;  /* 0x00000a00ff017b82 */ /* 0x000fe20000000800 */
[----:B------:R-:W1:Y:S07]  /*0010*/  S2R R0, SR_TID.X ;  /* 0x0000000000007919 */ /* 0x000e6e0000002100 */
[----:B------:R-:W2:Y:S01]  /*0020*/  LDC.64 R2, c[0x0][0x220] ;  /* 0x00008800ff027b82 */ /* 0x000ea20000000a00 */
[----:B------:R-:W-:Y:S01]  /*0030*/  ULDC.64 UR4, c[0x0][0x208] ;  /* 0x0000820000047ab9 */ /* 0x000fe20000000a00 */
[----:B------:R-:W3:Y:S06]  /*0040*/  S2R R21, SR_CTAID.X ;  /* 0x0000000000157919 */ /* 0x000eec0000002500 */
[----:B------:R-:W4:Y:S08]  /*0050*/  LDC.64 R10, c[0x0][0x218] ;  /* 0x00008600ff0a7b82 */ /* 0x000f300000000a00 */
[----:B------:R-:W5:Y:S08]  /*0060*/  LDC.64 R8, c[0x0][0x210] ;  /* 0x00008400ff087b82 */ /* 0x000f700000000a00 */
[----:B------:R-:W4:Y:S01]  /*0070*/  LDC.64 R28, c[0x0][0x228] ;  /* 0x00008a00ff1c7b82 */ /* 0x000f220000000a00 */
[----:B-1----:R-:W-:-:S07]  /*0080*/  SHF.L.U32 R0, R0, 0x2, RZ ;  /* 0x0000000200007819 */ /* 0x002fce00000006ff */
[----:B------:R-:W1:Y:S01]  /*0090*/  LDC.64 R26, c[0x0][0x230] ;  /* 0x00008c00ff1a7b82 */ /* 0x000e620000000a00 */
[----:B------:R-:W-:-:S04]  /*00a0*/  LOP3.LUT R0, R0, 0x1fc, RZ, 0xc0, !PT ;  /* 0x000001fc00007812 */ /* 0x000fc800078ec0ff */
[----:B---3--:R-:W-:-:S05]  /*00b0*/  LEA R21, R21, R0, 0xa ;  /* 0x0000000015157211 */ /* 0x008fca00078e50ff */
[----:B------:R-:W-:-:S05]  /*00c0*/  IMAD.HI R0, R21, 0x60f25deb, RZ ;  /* 0x60f25deb15007827 */ /* 0x000fca00078e02ff */
[----:B------:R-:W-:-:S04]  /*00d0*/  SHF.R.U32.HI R5, RZ, 0x1f, R0 ;  /* 0x0000001fff057819 */ /* 0x000fc80000011600 */
[----:B------:R-:W-:-:S04]  /*00e0*/  LEA.HI.SX32 R5, R0, R5, 0x18 ;  /* 0x0000000500057211 */ /* 0x000fc800078fc2ff */
[----:B------:R-:W-:-:S04]  /*00f0*/  LEA.HI R0, R5, R5, RZ, 0x8 ;  /* 0x0000000505007211 */ /* 0x000fc800078f40ff */
[----:B------:R-:W-:-:S04]  /*0100*/  LOP3.LUT R0, R0, 0xffffff00, RZ, 0xc0, !PT ;  /* 0xffffff0000007812 */ /* 0x000fc800078ec0ff */
[----:B------:R-:W-:-:S05]  /*0110*/  IADD3 R15, R5, -R0, RZ ;  /* 0x80000000050f7210 */ /* 0x000fca0007ffe0ff */
[----:B--2---:R-:W-:-:S06]  /*0120*/  IMAD.WIDE R4, R15, 0x4, R2 ;  /* 0x000000040f047825 */ /* 0x004fcc00078e0202 */
[----:B------:R-:W2:Y:S01]  /*0130*/  LDG.E.EL R4, desc[UR4][R4.64] ;  /* 0x0000000404047981 */ /* 0x000ea2000c2e1900 */
[----:B------:R-:W-:-:S05]  /*0140*/  IADD3 R0, R21, 0x200, RZ ;  /* 0x0000020015007810 */ /* 0x000fca0007ffe0ff */
[----:B------:R-:W-:-:S05]  /*0150*/  IMAD.HI R0, R0, 0x60f25deb, RZ ;  /* 0x60f25deb00007827 */ /* 0x000fca00078e02ff */
[----:B------:R-:W-:-:S04]  /*0160*/  SHF.R.U32.HI R7, RZ, 0x1f, R0 ;  /* 0x0000001fff077819 */ /* 0x000fc80000011600 */
[----:B------:R-:W-:-:S04]  /*0170*/  LEA.HI.SX32 R7, R0, R7, 0x18 ;  /* 0x0000000700077211 */ /* 0x000fc800078fc2ff */
[----:B------:R-:W-:-:S04]  /*0180*/  LEA.HI R0, R7, R7, RZ, 0x8 ;  /* 0x0000000707007211 */ /* 0x000fc800078f40ff */
[----:B------:R-:W-:-:S04]  /*0190*/  LOP3.LUT R0, R0, 0xffffff00, RZ, 0xc0, !PT ;  /* 0xffffff0000007812 */ /* 0x000fc800078ec0ff */
[----:B------:R-:W-:-:S05]  /*01a0*/  IADD3 R13, R7, -R0, RZ ;  /* 0x80000000070d7210 */ /* 0x000fca0007ffe0ff */
[----:B------:R-:W-:-:S05]  /*01b0*/  IMAD.WIDE R2, R13, 0x4, R2 ;  /* 0x000000040d027825 */ /* 0x000fca00078e0202 */
[----:B------:R3:W2:Y:S01]  /*01c0*/  LDG.E.EL R20, desc[UR4][R2.64] ;  /* 0x0000000402147981 */ /* 0x0006a2000c2e1900 */
[----:B----4-:R-:W-:-:S04]  /*01d0*/  IMAD.WIDE R24, R15, 0x4, R10 ;  /* 0x000000040f187825 */ /* 0x010fc800078e020a */
[----:B-----5:R-:W-:Y:S01]  /*01e0*/  IMAD.WIDE R8, R21, 0x4, R8 ;  /* 0x0000000415087825 */ /* 0x020fe200078e0208 */
[----:B------:R4:W5:Y:S03]  /*01f0*/  LDG.E.EL R0, desc[UR4][R24.64] ;  /* 0x0000000418007981 */ /* 0x000966000c2e1900 */
[C---:B0-----:R-:W-:Y:S01]  /*0200*/  IMAD.WIDE R18, R15.reuse, 0x4, R28 ;  /* 0x000000040f127825 */ /* 0x041fe200078e021c */
[----:B---3--:R-:W0:Y:S03]  /*0210*/  LDC.64 R2, c[0x0][0x238] ;  /* 0x00008e00ff027b82 */ /* 0x008e260000000a00 */
[----:B-1----:R-:W-:Y:S01]  /*0220*/  IMAD.WIDE R14, R15, 0x4, R26 ;  /* 0x000000040f0e7825 */ /* 0x002fe200078e021a */
[----:B------:R-:W3:Y:S04]  /*0230*/  LDG.E.EL R22, desc[UR4][R18.64] ;  /* 0x0000000412167981 */ /* 0x000ee8000c2e1900 */
[----:B------:R1:W3:Y:S01]  /*0240*/  LDG.E.EL R23, desc[UR4][R14.64] ;  /* 0x000000040e177981 */ /* 0x0002e2000c2e1900 */
[----:B----4-:R-:W-:Y:S01]  /*0250*/  HFMA2.MMA R25, -RZ, RZ, 1.625, 0 ;  /* 0x3e800000ff197435 */ /* 0x010fe200000001ff */
[----:B------:R-:W-:-:S04]  /*0260*/  IMAD.WIDE R28, R13, 0x4, R28 ;  /* 0x000000040d1c7825 */ /* 0x000fc800078e021c */
[C---:B------:R-:W-:Y:S02]  /*0270*/  IMAD.WIDE R26, R13.reuse, 0x4, R26 ;  /* 0x000000040d1a7825 */ /* 0x040fe400078e021a */
[----:B------:R-:W4:Y:S02]  /*0280*/  LDG.E.EL R28, desc[UR4][R28.64] ;  /* 0x000000041c1c7981 */ /* 0x000f24000c2e1900 */
[----:B-1----:R-:W-:Y:S02]  /*0290*/  IMAD.WIDE R14, R13, 0x4, R10 ;  /* 0x000000040d0e7825 */ /* 0x002fe400078e020a */
[----:B------:R1:W4:Y:S04]  /*02a0*/  LDG.E.EL R27, desc[UR4][R26.64] ;  /* 0x000000041a1b7981 */ /* 0x000328000c2e1900 */
[----:B------:R-:W3:Y:S01]  /*02b0*/  LDG.E.EL R24, desc[UR4][R14.64] ;  /* 0x000000040e187981 */ /* 0x000ee2000c2e1900 */
[----:B0-----:R-:W-:-:S05]  /*02c0*/  IMAD.WIDE R2, R21, 0x4, R2 ;  /* 0x0000000415027825 */ /* 0x001fca00078e0202 */
[----:B------:R-:W3:Y:S01]  /*02d0*/  LDG.E.128 R12, desc[UR4][R2.64] ;  /* 0x00000004020c7981 */ /* 0x000ee2000c1e1d00 */
[----:B--2---:R-:W-:-:S03]  /*02e0*/  FADD R16, R4, 9.9999997473787516356e-06 ;  /* 0x3727c5ac04107421 */ /* 0x004fc60000000000 */
[----:B------:R-:W5:Y:S03]  /*02f0*/  LDG.E.128 R4, desc[UR4][R8.64] ;  /* 0x0000000408047981 */ /* 0x000f66000c1e1d00 */
[----:B------:R-:W0:Y:S01]  /*0300*/  MUFU.SQRT R16, R16 ;  /* 0x0000001000107308 */ /* 0x000e220000002000 */
[----:B------:R-:W2:Y:S01]  /*0310*/  LDG.E.128 R8, desc[UR4][R8.64+0x800] ;  /* 0x0008000408087981 */ /* 0x000ea2000c1e1d00 */
[C---:B0-----:R-:W-:Y:S02]  /*0320*/  FSETP.GT.AND P0, PT, R16.reuse, 8.50705917302346158658e+37, PT ;  /* 0x7e8000001000780b */ /* 0x041fe40003f04000 */
[----:B------:R-:W-:-:S11]  /*0330*/  FSETP.GEU.AND P1, PT, R16, 1.175494350822287508e-38, PT ;  /* 0x008000001000780b */ /* 0x000fd60003f2e000 */
[----:B------:R-:W-:-:S04]  /*0340*/  @P0 FMUL R16, R16, 0.25 ;  /* 0x3e80000010100820 */ /* 0x000fc80000400000 */
[----:B------:R-:W-:Y:S01]  /*0350*/  @!P1 FMUL R16, R16, 16777216 ;  /* 0x4b80000010109820 */ /* 0x000fe20000400000 */
[----:B------:R-:W-:-:S05]  /*0360*/  FSEL R17, R25, 1, P0 ;  /* 0x3f80000019117808 */ /* 0x000fca0000000000 */
[----:B------:R-:W1:Y:S01]  /*0370*/  MUFU.RCP R16, R16 ;  /* 0x0000001000107308 */ /* 0x000e620000001000 */
[----:B------:R-:W-:-:S04]  /*0380*/  @!P1 FMUL R17, R17, 16777216 ;  /* 0x4b80000011119820 */ /* 0x000fc80000400000 */
[----:B-1----:R-:W-:Y:S02]  /*0390*/  FMUL R26, R16, R17 ;  /* 0x00000011101a7220 */ /* 0x002fe40000400000 */
[----:B------:R0:W4:Y:S01]  /*03a0*/  LDG.E.128 R16, desc[UR4][R2.64+0x800] ;  /* 0x0008000402107981 */ /* 0x000122000c1e1d00 */
[----:B------:R-:W-:-:S04]  /*03b0*/  FADD R29, R20, 9.9999997473787516356e-06 ;  /* 0x3727c5ac141d7421 */ /* 0x000fc80000000000 */
[----:B------:R-:W1:Y:S02]  /*03c0*/  MUFU.SQRT R20, R29 ;  /* 0x0000001d00147308 */ /* 0x000e640000002000 */
[C---:B-1----:R-:W-:Y:S02]  /*03d0*/  FSETP.GT.AND P0, PT, R20.reuse, 8.50705917302346158658e+37, PT ;  /* 0x7e8000001400780b */ /* 0x042fe40003f04000 */
[----:B------:R-:W-:-:S11]  /*03e0*/  FSETP.GEU.AND P1, PT, R20, 1.175494350822287508e-38, PT ;  /* 0x008000001400780b */ /* 0x000fd60003f2e000 */
[----:B------:R-:W-:-:S04]  /*03f0*/  @P0 FMUL R20, R20, 0.25 ;  /* 0x3e80000014140820 */ /* 0x000fc80000400000 */
[----:B------:R-:W-:Y:S01]  /*0400*/  @!P1 FMUL R20, R20, 16777216 ;  /* 0x4b80000014149820 */ /* 0x000fe20000400000 */
[----:B------:R-:W-:-:S05]  /*0410*/  FSEL R25, R25, 1, P0 ;  /* 0x3f80000019197808 */ /* 0x000fca0000000000 */
[----:B------:R-:W-:Y:S01]  /*0420*/  @!P1 FMUL R25, R25, 16777216 ;  /* 0x4b80000019199820 */ /* 0x000fe20000400000 */
[--C-:B-----5:R-:W-:Y:S01]  /*0430*/  FADD R29, R4, -R0.reuse ;  /* 0x80000000041d7221 */ /* 0x120fe20000000000 */
[--C-:B0-----:R-:W-:Y:S01]  /*0440*/  FADD R3, R5, -R0.reuse ;  /* 0x8000000005037221 */ /* 0x101fe20000000000 */
[--C-:B------:R-:W-:Y:S01]  /*0450*/  FADD R5, R6, -R0.reuse ;  /* 0x8000000006057221 */ /* 0x100fe20000000000 */
[----:B------:R-:W-:Y:S01]  /*0460*/  FADD R7, R7, -R0 ;  /* 0x8000000007077221 */ /* 0x000fe20000000000 */
[-C--:B------:R-:W-:Y:S01]  /*0470*/  FMUL R0, R29, R26.reuse ;  /* 0x0000001a1d007220 */ /* 0x080fe20000400000 */
[-C--:B------:R-:W-:Y:S01]  /*0480*/  FMUL R2, R3, R26.reuse ;  /* 0x0000001a03027220 */ /* 0x080fe20000400000 */
[----:B------:R-:W0:Y:S01]  /*0490*/  MUFU.RCP R4, R20 ;  /* 0x0000001400047308 */ /* 0x000e220000001000 */
[-C--:B------:R-:W-:Y:S01]  /*04a0*/  FMUL R6, R5, R26.reuse ;  /* 0x0000001a05067220 */ /* 0x080fe20000400000 */
[----:B------:R-:W-:Y:S01]  /*04b0*/  FMUL R26, R7, R26 ;  /* 0x0000001a071a7220 */ /* 0x000fe20000400000 */
[C-C-:B---3--:R-:W-:Y:S01]  /*04c0*/  FFMA R7, R22.reuse, R0, R23.reuse ;  /* 0x0000000016077223 */ /* 0x148fe20000000017 */
[----:B------:R-:W-:-:S02]  /*04d0*/  FFMA R0, R22, R2, R23 ;  /* 0x0000000216007223 */ /* 0x000fc40000000017 */
[----:B------:R-:W1:Y:S01]  /*04e0*/  LDC.64 R2, c[0x0][0x240] ;  /* 0x00009000ff027b82 */ /* 0x000e620000000a00 */
[C-C-:B------:R-:W-:Y:S01]  /*04f0*/  FFMA R5, R22.reuse, R6, R23.reuse ;  /* 0x0000000616057223 */ /* 0x140fe20000000017 */
[----:B------:R-:W-:Y:S01]  /*0500*/  FFMA R22, R22, R26, R23 ;  /* 0x0000001a16167223 */ /* 0x000fe20000000017 */
[--C-:B--2---:R-:W-:Y:S01]  /*0510*/  FADD R23, R9, -R24.reuse ;  /* 0x8000001809177221 */ /* 0x104fe20000000000 */
[--C-:B------:R-:W-:Y:S01]  /*0520*/  FADD R9, R10, -R24.reuse ;  /* 0x800000180a097221 */ /* 0x100fe20000000000 */
[--C-:B------:R-:W-:Y:S01]  /*0530*/  FADD R11, R11, -R24.reuse ;  /* 0x800000180b0b7221 */ /* 0x100fe20000000000 */
[----:B0-----:R-:W-:Y:S01]  /*0540*/  FMUL R4, R4, R25 ;  /* 0x0000001904047220 */ /* 0x001fe20000400000 */
[----:B------:R-:W-:-:S03]  /*0550*/  FADD R25, R8, -R24 ;  /* 0x8000001808197221 */ /* 0x000fc60000000000 */
[-C--:B------:R-:W-:Y:S01]  /*0560*/  FMUL R6, R23, R4.reuse ;  /* 0x0000000417067220 */ /* 0x080fe20000400000 */
[-C--:B------:R-:W-:Y:S01]  /*0570*/  FMUL R25, R25, R4.reuse ;  /* 0x0000000419197220 */ /* 0x080fe20000400000 */
[-C--:B------:R-:W-:Y:S01]  /*0580*/  FMUL R8, R9, R4.reuse ;  /* 0x0000000409087220 */ /* 0x080fe20000400000 */
[----:B------:R-:W-:Y:S01]  /*0590*/  FMUL R10, R11, R4 ;  /* 0x000000040b0a7220 */ /* 0x000fe20000400000 */
[C-C-:B----4-:R-:W-:Y:S01]  /*05a0*/  FFMA R4, R28.reuse, R6, R27.reuse ;  /* 0x000000061c047223 */ /* 0x150fe2000000001b */
[C-C-:B------:R-:W-:Y:S01]  /*05b0*/  FFMA R9, R28.reuse, R25, R27.reuse ;  /* 0x000000191c097223 */ /* 0x140fe2000000001b */
[C-C-:B------:R-:W-:Y:S01]  /*05c0*/  FFMA R11, R28.reuse, R8, R27.reuse ;  /* 0x000000081c0b7223 */ /* 0x140fe2000000001b */
[----:B------:R-:W-:Y:S01]  /*05d0*/  FFMA R10, R28, R10, R27 ;  /* 0x0000000a1c0a7223 */ /* 0x000fe2000000001b */
[----:B------:R-:W-:Y:S01]  /*05e0*/  FADD R12, R12, R7 ;  /* 0x000000070c0c7221 */ /* 0x000fe20000000000 */
[----:B------:R-:W-:Y:S01]  /*05f0*/  FADD R13, R13, R0 ;  /* 0x000000000d0d7221 */ /* 0x000fe20000000000 */
[----:B------:R-:W-:Y:S01]  /*0600*/  FADD R14, R14, R5 ;  /* 0x000000050e0e7221 */ /* 0x000fe20000000000 */
[----:B------:R-:W-:Y:S01]  /*0610*/  FADD R15, R15, R22 ;  /* 0x000000160f0f7221 */ /* 0x000fe20000000000 */
[----:B-1----:R-:W-:-:S05]  /*0620*/  IMAD.WIDE R2, R21, 0x4, R2 ;  /* 0x0000000415027825 */ /* 0x002fca00078e0202 */
[----:B------:R-:W-:Y:S01]  /*0630*/  STG.E.128 desc[UR4][R2.64], R12 ;  /* 0x0000000c02007986 */ /* 0x000fe2000c101d04 */
[----:B------:R-:W-:Y:S01]  /*0640*/  FADD R16, R16, R9 ;  /* 0x0000000910107221 */ /* 0x000fe20000000000 */
[----:B------:R-:W-:Y:S01]  /*0650*/  FADD R17, R17, R4 ;  /* 0x0000000411117221 */ /* 0x000fe20000000000 */
[----:B------:R-:W-:Y:S01]  /*0660*/  FADD R18, R18, R11 ;  /* 0x0000000b12127221 */ /* 0x000fe20000000000 */
[----:B------:R-:W-:-:S05]  /*0670*/  FADD R19, R19, R10 ;  /* 0x0000000a13137221 */ /* 0x000fca0000000000 */
[----:B------:R-:W-:Y:S01]  /*0680*/  STG.E.128 desc[UR4][R2.64+0x800], R16 ;  /* 0x0008001002007986 */ /* 0x000fe2000c101d04 */
[----:B------:R-:W-:Y:S05]  /*0690*/  EXIT ;  /* 0x000000000000794d */ /* 0x000fea0003800000 */
.L_x_0:
[----:B------:R-:W-:-:S00]  /*06a0*/  BRA `(.L_x_0) ;  /* 0xfffffffc00fc7947 */ /* 0x000fc0000383ffff */
[----:B------:R-:W-:-:S00]  /*06b0*/  NOP ;  /* 0x0000000000007918 */ /* 0x000fc00000000000 */
        /* <DEDUP_REMOVED lines=12> */
.L_x_1:


//--------------------- .nv.global.init           --------------------------
	.section	.nv.global.init,"aw",@progbits
.nv.global.init:
	.type		_$_str,@object
	.size		_$_str,(_$_str_$_2 - _$_str)
_$_str:
        /*0000*/ 	.byte	0x5f, 0x5f, 0x43, 0x55, 0x44, 0x41, 0x5f, 0x46, 0x54, 0x5a, 0x00
	.type		_$_str_$_2,@object
	.size		_$_str_$_2,(.L_1 - _$_str_$_2)
_$_str_$_2:
        /*000b*/ 	.byte	0x5f, 0x5f, 0x43, 0x55, 0x44, 0x41, 0x5f, 0x50, 0x52, 0x45, 0x43, 0x5f, 0x53, 0x51, 0x52, 0x54
        /*001b*/ 	.byte	0x00
.L_1:


//--------------------- .nv.constant0.triton_poi_fused__native_batch_norm_legit_no_training_add_9 --------------------------
	.section	.nv.constant0.triton_poi_fused__native_batch_norm_legit_no_training_add_9,"a",@progbits
	.sectionflags	@""
	.align	4
.nv.constant0.triton_poi_fused__native_batch_norm_legit_no_training_add_9:
	.zero		588
